//
// Generated by NVIDIA NVVM Compiler
//
// Compiler Build ID: CL-36424714
// Cuda compilation tools, release 13.0, V13.0.88
// Based on NVVM 20.0.0
//

.version 9.0
.target sm_100
.address_size 64

	// .globl	_Z8myKernelv
.extern .func  (.param .b32 func_retval0) vprintf
(
	.param .b64 vprintf_param_0,
	.param .b64 vprintf_param_1
)
;
.global .align 1 .b8 $str[68] = {103, 114, 105, 100, 40, 37, 100, 47, 37, 100, 44, 37, 100, 47, 37, 100, 41, 98, 108, 111, 99, 107, 40, 37, 100, 47, 37, 100, 44, 32, 37, 100, 47, 37, 100, 41, 32, 72, 101, 108, 108, 111, 44, 32, 119, 111, 114, 108, 100, 32, 102, 114, 111, 109, 32, 116, 104, 101, 32, 100, 101, 118, 105, 99, 101, 33, 10};

.visible .entry _Z8myKernelv()
{
	.local .align 16 .b8 	__local_depot0[32];
	.reg .b64 	%SP;
	.reg .b64 	%SPL;
	.reg .b32 	%r<11>;
	.reg .b64 	%rd<5>;

	mov.u64 	%SPL, __local_depot0;
	cvta.local.u64 	%SP, %SPL;
	add.u64 	%rd1, %SP, 0;
	add.u64 	%rd2, %SPL, 0;
	mov.u32 	%r1, %ctaid.x;
	mov.u32 	%r2, %nctaid.x;
	mov.u32 	%r3, %ctaid.y;
	mov.u32 	%r4, %nctaid.y;
	mov.u32 	%r5, %tid.x;
	mov.u32 	%r6, %ntid.x;
	mov.u32 	%r7, %tid.y;
	mov.u32 	%r8, %ntid.y;
	st.local.v4.u32 	[%rd2], {%r1, %r2, %r3, %r4};
	st.local.v4.u32 	[%rd2+16], {%r5, %r6, %r7, %r8};
	mov.u64 	%rd3, $str;
	cvta.global.u64 	%rd4, %rd3;
	{ // callseq 0, 0
	.param .b64 param0;
	st.param.b64 	[param0], %rd4;
	.param .b64 param1;
	st.param.b64 	[param1], %rd1;
	.param .b32 retval0;
	call.uni (retval0), 
	vprintf, 
	(
	param0, 
	param1
	);
	ld.param.b32 	%r9, [retval0];
	} // callseq 0
	ret;

}


// ===== COMPILED SASS (sm_100) =====

	.target	sm_100

	.elftype	@"ET_EXEC"


//--------------------- .note.nv.tkinfo           --------------------------
	.section	.note.nv.tkinfo,"",@"SHT_NOTE"
	.sectionflags	@"SHF_NOTE_NV_TKINFO"
	.tkinfo
        /*0018*/ 	.word	0x00000002
        /*0030*/ 	.string	""
        /*0030*/ 	.string	"ptxas"
        /*0030*/ 	.string	"Cuda compilation tools, release 13.0, V13.0.88"
        /*0030*/ 	.string	"Build cuda_13.0.r13.0/compiler.36424714_0"
        /*0030*/ 	.string	"-arch sm_100 -m 64 "



//--------------------- .note.nv.cuinfo           --------------------------
	.section	.note.nv.cuinfo,"",@"SHT_NOTE"
	.sectionflags	@"SHF_NOTE_NV_CUINFO"
        /*0018*/ 	.short	0x0002
        /*001a*/ 	.short	0x0064
        /*001c*/ 	.short	0x0082
	.zero		2


//--------------------- .nv.info                  --------------------------
	.section	.nv.info,"",@"SHT_CUDA_INFO"
	.align	4


	//----- nvinfo : EIATTR_REGCOUNT
	.align		4
        /*0000*/ 	.byte	0x04, 0x2f
        /*0002*/ 	.short	(.L_2 - .L_1)
	.align		4
.L_1:
        /*0004*/ 	.word	index@(_Z8myKernelv)
        /*0008*/ 	.word	0x00000018


	//----- nvinfo : EIATTR_FRAME_SIZE
	.align		4
.L_2:
        /*000c*/ 	.byte	0x04, 0x11
        /*000e*/ 	.short	(.L_4 - .L_3)
	.align		4
.L_3:
        /*0010*/ 	.word	index@(_Z8myKernelv)
        /*0014*/ 	.word	0x00000020


	//----- nvinfo : EIATTR_MIN_STACK_SIZE
	.align		4
.L_4:
        /*0018*/ 	.byte	0x04, 0x12
        /*001a*/ 	.short	(.L_6 - .L_5)
	.align		4
.L_5:
        /*001c*/ 	.word	index@(_Z8myKernelv)
        /*0020*/ 	.word	0x00000020
.L_6:


//--------------------- .nv.compat                --------------------------
	.section	.nv.compat,"",@"SHT_CUDA_COMPAT_INFO"
	.align	4
        /*0000*/ 	.byte	0x02, 0x09, 0x00, 0x00, 0x02, 0x02, 0x01, 0x00, 0x02, 0x05, 0x05, 0x00, 0x03, 0x07, 0x01, 0x01
        /*0010*/ 	.byte	0x02, 0x03, 0x00, 0x00, 0x02, 0x06, 0x01, 0x00, 0x04, 0x0b, 0x08, 0x00, 0x09, 0x00, 0x00, 0x00
        /*0020*/ 	.byte	0x00, 0x00, 0x00, 0x00


//--------------------- .nv.info._Z8myKernelv     --------------------------
	.section	.nv.info._Z8myKernelv,"",@"SHT_CUDA_INFO"
	.sectionflags	@""
	.align	4


	//----- nvinfo : EIATTR_CUDA_API_VERSION
	.align		4
        /*0000*/ 	.byte	0x04, 0x37
        /*0002*/ 	.short	(.L_8 - .L_7)
.L_7:
        /*0004*/ 	.word	0x00000082


	//----- nvinfo : EIATTR_SPARSE_MMA_MASK
	.align		4
.L_8:
        /*0008*/ 	.byte	0x03, 0x50
        /*000a*/ 	.short	0x0000


	//----- nvinfo : EIATTR_MAXREG_COUNT
	.align		4
        /*000c*/ 	.byte	0x03, 0x1b
        /*000e*/ 	.short	0x00ff


	//----- nvinfo : EIATTR_EXTERNS
	.align		4
        /*0010*/ 	.byte	0x04, 0x0f
        /*0012*/ 	.short	(.L_10 - .L_9)


	//   ....[0]....
	.align		4
.L_9:
        /*0014*/ 	.word	index@(vprintf)


	//----- nvinfo : EIATTR_MERCURY_ISA_VERSION
	.align		4
.L_10:
        /*0018*/ 	.byte	0x03, 0x5f
        /*001a*/ 	.short	0x0101


	//----- nvinfo : EIATTR_VRC_CTA_INIT_COUNT
	.align		4
        /*001c*/ 	.byte	0x02, 0x4a
	.zero		1
	.zero		1


	//----- nvinfo : EIATTR_SYSCALL_OFFSETS
	.align		4
        /*0020*/ 	.byte	0x04, 0x46
        /*0022*/ 	.short	(.L_12 - .L_11)


	//   ....[0]....
.L_11:
        /*0024*/ 	.word	0x00000160


	//----- nvinfo : EIATTR_EXIT_INSTR_OFFSETS
	.align		4
.L_12:
        /*0028*/ 	.byte	0x04, 0x1c
        /*002a*/ 	.short	(.L_14 - .L_13)


	//   ....[0]....
.L_13:
        /*002c*/ 	.word	0x00000170


	//----- nvinfo : EIATTR_SW_WAR
	.align		4
.L_14:
        /*0030*/ 	.byte	0x04, 0x36
        /*0032*/ 	.short	(.L_16 - .L_15)
.L_15:
        /*0034*/ 	.word	0x00000008
.L_16:


//--------------------- .nv.callgraph             --------------------------
	.section	.nv.callgraph,"",@"SHT_CUDA_CALLGRAPH"
	.align	4
	.sectionentsize	8
	.align		4
        /*0000*/ 	.word	0x00000000
	.align		4
        /*0004*/ 	.word	0xffffffff
	.align		4
        /*0008*/ 	.word	index@(_Z8myKernelv)
	.align		4
        /*000c*/ 	.word	index@(vprintf)
	.align		4
        /*0010*/ 	.word	0x00000000
	.align		4
        /*0014*/ 	.word	0xfffffffe
	.align		4
        /*0018*/ 	.word	0x00000000
	.align		4
        /*001c*/ 	.word	0xfffffffd
	.align		4
        /*0020*/ 	.word	0x00000000
	.align		4
        /*0024*/ 	.word	0xfffffffc


//--------------------- .nv.constant4             --------------------------
	.section	.nv.constant4,"a",@progbits
	.align	8
	.align		8
.nv.constant4:
        /*0000*/ 	.dword	vprintf
	.align		8
        /*0008*/ 	.dword	$str


//--------------------- .text._Z8myKernelv        --------------------------
	.section	.text._Z8myKernelv,"ax",@progbits
	.align	128
        .global         _Z8myKernelv
        .type           _Z8myKernelv,@function
        .size           _Z8myKernelv,(.L_x_2 - _Z8myKernelv)
        .other          _Z8myKernelv,@"STO_CUDA_ENTRY STV_DEFAULT"
_Z8myKernelv:
.text._Z8myKernelv:
[----:B------:R-:W0:Y:S01]  /*0000*/  LDC R1, c[0x0][0x37c] ;  /* 0x0000df00ff017b82 */ /* 0x000e220000000800 */
[----:B------:R-:W1:Y:S01]  /*0010*/  S2R R8, SR_CTAID.X ;  /* 0x0000000000087919 */ /* 0x000e620000002500 */
[----:B------:R-:W2:Y:S06]  /*0020*/  LDCU UR5, c[0x0][0x2fc] ;  /* 0x00005f80ff0577ac */ /* 0x000eac0008000800 */
[----:B------:R-:W1:Y:S01]  /*0030*/  LDC R9, c[0x0][0x370] ;  /* 0x0000dc00ff097b82 */ /* 0x000e620000000800 */
[----:B0-----:R-:W-:Y:S01]  /*0040*/  VIADD R1, R1, 0xffffffe0 ;  /* 0xffffffe001017836 */ /* 0x001fe20000000000 */
[----:B------:R-:W1:Y:S01]  /*0050*/  S2R R10, SR_CTAID.Y ;  /* 0x00000000000a7919 */ /* 0x000e620000002600 */
[----:B------:R-:W-:Y:S01]  /*0060*/  MOV R0, 0x0 ;  /* 0x0000000000007802 */ /* 0x000fe20000000f00 */
[----:B------:R-:W0:Y:S01]  /*0070*/  LDCU UR4, c[0x0][0x2f8] ;  /* 0x00005f00ff0477ac */ /* 0x000e220008000800 */
[----:B------:R-:W3:Y:S03]  /*0080*/  S2R R12, SR_TID.X ;  /* 0x00000000000c7919 */ /* 0x000ee60000002100 */
[----:B------:R-:W1:Y:S01]  /*0090*/  LDC R11, c[0x0][0x374] ;  /* 0x0000dd00ff0b7b82 */ /* 0x000e620000000800 */
[----:B------:R-:W4:Y:S01]  /*00a0*/  LDCU.64 UR6, c[0x4][0x8] ;  /* 0x01000100ff0677ac */ /* 0x000f220008000a00 */
[----:B------:R-:W3:Y:S06]  /*00b0*/  S2R R14, SR_TID.Y ;  /* 0x00000000000e7919 */ /* 0x000eec0000002200 */
[----:B------:R-:W3:Y:S01]  /*00c0*/  LDC R13, c[0x0][0x360] ;  /* 0x0000d800ff0d7b82 */ /* 0x000ee20000000800 */
[----:B0-----:R-:W-:-:S07]  /*00d0*/  IADD3 R6, P0, PT, R1, UR4, RZ ;  /* 0x0000000401067c10 */ /* 0x001fce000ff1e0ff */
[----:B------:R-:W3:Y:S01]  /*00e0*/  LDC R15, c[0x0][0x364] ;  /* 0x0000d900ff0f7b82 */ /* 0x000ee20000000800 */
[----:B----4-:R-:W-:Y:S01]  /*00f0*/  IMAD.U32 R4, RZ, RZ, UR6 ;  /* 0x00000006ff047e24 */ /* 0x010fe2000f8e00ff */
[----:B------:R-:W-:Y:S01]  /*0100*/  MOV R5, UR7 ;  /* 0x0000000700057c02 */ /* 0x000fe20008000f00 */
[----:B--2---:R-:W-:-:S05]  /*0110*/  IMAD.X R7, RZ, RZ, UR5, P0 ;  /* 0x00000005ff077e24 */ /* 0x004fca00080e06ff */
[----:B------:R0:W2:Y:S01]  /*0120*/  LDC.64 R2, c[0x4][R0] ;  /* 0x0100000000027b82 */ /* 0x0000a20000000a00 */
[----:B-1----:R0:W-:Y:S04]  /*0130*/  STL.128 [R1], R8 ;  /* 0x0000000801007387 */ /* 0x0021e80000100c00 */
[----:B---3--:R0:W-:Y:S02]  /*0140*/  STL.128 [R1+0x10], R12 ;  /* 0x0000100c01007387 */ /* 0x0081e40000100c00 */
[----:B------:R-:W-:-:S07]  /*0150*/  LEPC R20, `(.L_x_0) ;  /* 0x000000001014794e */ /* 0x000fce0000000000 */
[----:B0-2---:R-:W-:Y:S05]  /*0160*/  CALL.ABS.NOINC R2 ;  /* 0x0000000002007343 */ /* 0x005fea0003c00000 */
.L_x_0:
[----:B------:R-:W-:Y:S05]  /*0170*/  EXIT ;  /* 0x000000000000794d */ /* 0x000fea0003800000 */
.L_x_1:
[----:B------:R-:W-:-:S00]  /*0180*/  BRA `(.L_x_1) ;  /* 0xfffffffc00fc7947 */ /* 0x000fc0000383ffff */
[----:B------:R-:W-:-:S00]  /*0190*/  NOP ;  /* 0x0000000000007918 */ /* 0x000fc00000000000 */
        /* <DEDUP_REMOVED lines=14> */
.L_x_2:


//--------------------- .nv.global.init           --------------------------
	.section	.nv.global.init,"aw",@progbits
.nv.global.init:
	.type		$str,@object
	.size		$str,(.L_0 - $str)
$str:
        /*0000*/ 	.byte	0x67, 0x72, 0x69, 0x64, 0x28, 0x25, 0x64, 0x2f, 0x25, 0x64, 0x2c, 0x25, 0x64, 0x2f, 0x25, 0x64
        /*0010*/ 	.byte	0x29, 0x62, 0x6c, 0x6f, 0x63, 0x6b, 0x28, 0x25, 0x64, 0x2f, 0x25, 0x64, 0x2c, 0x20, 0x25, 0x64
        /*0020*/ 	.byte	0x2f, 0x25, 0x64, 0x29, 0x20, 0x48, 0x65, 0x6c, 0x6c, 0x6f, 0x2c, 0x20, 0x77, 0x6f, 0x72, 0x6c
        /*0030*/ 	.byte	0x64, 0x20, 0x66, 0x72, 0x6f, 0x6d, 0x20, 0x74, 0x68, 0x65, 0x20, 0x64, 0x65, 0x76, 0x69, 0x63
        /*0040*/ 	.byte	0x65, 0x21, 0x0a, 0x00
.L_0:


//--------------------- .nv.shared.reserved.0     --------------------------
	.section	.nv.shared.reserved.0,"aw",@nobits
	.weak		__nv_reservedSMEM_offset_0_alias
	.size		__nv_reservedSMEM_offset_0_alias, 0, 64
	.other		__nv_reservedSMEM_offset_0_alias,@"STO_CUDA_RESERVED_SHARED STV_DEFAULT"
__nv_reservedSMEM_offset_0_alias:
	.zero		0
	.zero		64


//--------------------- .nv.constant0._Z8myKernelv --------------------------
	.section	.nv.constant0._Z8myKernelv,"a",@progbits
	.sectionflags	@""
	.align	4
.nv.constant0._Z8myKernelv:
	.zero		896


//--------------------- SYMBOLS --------------------------

	.type		.nv.reservedSmem.offset0,@object
	.size		.nv.reservedSmem.offset0,0x4
	.type		vprintf,@function
